	.headerflags	@"EF_CUDA_TEXMODE_UNIFIED EF_CUDA_64BIT_ADDRESS EF_CUDA_ACCELERATORS EF_CUDA_SM90 EF_CUDA_VIRTUAL_SM(EF_CUDA_SM90)"
	.elftype	@"ET_EXEC"


//--------------------- .nv.info                  --------------------------
	.section	.nv.info,"",@"SHT_CUDA_INFO"
	.align	4


	//----- nvinfo : EIATTR_REGCOUNT
	.align		4
        /*0000*/ 	.byte	0x04, 0x2f
        /*0002*/ 	.short	(.L_1 - .L_0)
	.align		4
.L_0:
        /*0004*/ 	.word	index@(triton_poi_fused_hardtanh_mul_sigmoid_33)
        /*0008*/ 	.word	0x0000000a


	//----- nvinfo : EIATTR_MIN_STACK_SIZE
	.align		4
.L_1:
        /*000c*/ 	.byte	0x04, 0x12
        /*000e*/ 	.short	(.L_3 - .L_2)
	.align		4
.L_2:
        /*0010*/ 	.word	index@(triton_poi_fused_hardtanh_mul_sigmoid_33)
        /*0014*/ 	.word	0x00000000


	//----- nvinfo : EIATTR_FRAME_SIZE
	.align		4
.L_3:
        /*0018*/ 	.byte	0x04, 0x11
        /*001a*/ 	.short	(.L_5 - .L_4)
	.align		4
.L_4:
        /*001c*/ 	.word	index@(triton_poi_fused_hardtanh_mul_sigmoid_33)
        /*0020*/ 	.word	0x00000000


	//----- nvinfo : EIATTR_MIN_STACK_SIZE
	.align		4
.L_5:
        /*0024*/ 	.byte	0x04, 0x12
        /*0026*/ 	.short	(.L_7 - .L_6)
	.align		4
.L_6:
        /*0028*/ 	.word	index@(triton_poi_fused_hardtanh_mul_sigmoid_33)
        /*002c*/ 	.word	0x00000000
.L_7:


//--------------------- .nv.info.triton_poi_fused_hardtanh_mul_sigmoid_33 --------------------------
	.section	.nv.info.triton_poi_fused_hardtanh_mul_sigmoid_33,"",@"SHT_CUDA_INFO"
	.sectionflags	@""
	.align	4


	//----- nvinfo : EIATTR_CUDA_API_VERSION
	.align		4
        /*0000*/ 	.byte	0x04, 0x37
        /*0002*/ 	.short	(.L_9 - .L_8)
.L_8:
        /*0004*/ 	.word	0x0000007c


	//----- nvinfo : EIATTR_KPARAM_INFO
	.align		4
.L_9:
        /*0008*/ 	.byte	0x04, 0x17
        /*000a*/ 	.short	(.L_11 - .L_10)
.L_10:
        /*000c*/ 	.word	0x00000000
        /*0010*/ 	.short	0x0002
        /*0012*/ 	.short	0x0010
        /*0014*/ 	.byte	0x00, 0xf0, 0x11, 0x00


	//----- nvinfo : EIATTR_KPARAM_INFO
	.align		4
.L_11:
        /*0018*/ 	.byte	0x04, 0x17
        /*001a*/ 	.short	(.L_13 - .L_12)
.L_12:
        /*001c*/ 	.word	0x00000000
        /*0020*/ 	.short	0x0001
        /*0022*/ 	.short	0x0008
        /*0024*/ 	.byte	0x00, 0xf4, 0x21, 0x00


	//----- nvinfo : EIATTR_KPARAM_INFO
	.align		4
.L_13:
        /*0028*/ 	.byte	0x04, 0x17
        /*002a*/ 	.short	(.L_15 - .L_14)
.L_14:
        /*002c*/ 	.word	0x00000000
        /*0030*/ 	.short	0x0000
        /*0032*/ 	.short	0x0000
        /*0034*/ 	.byte	0x00, 0xf4, 0x21, 0x00


	//----- nvinfo : EIATTR_SPARSE_MMA_MASK
	.align		4
.L_15:
        /*0038*/ 	.byte	0x03, 0x50
        /*003a*/ 	.short	0x0000


	//----- nvinfo : EIATTR_MAXREG_COUNT
	.align		4
        /*003c*/ 	.byte	0x03, 0x1b
        /*003e*/ 	.short	0x00ff


	//----- nvinfo : EIATTR_EXIT_INSTR_OFFSETS
	.align		4
        /*0040*/ 	.byte	0x04, 0x1c
        /*0042*/ 	.short	(.L_17 - .L_16)


	//   ....[0]....
.L_16:
        /*0044*/ 	.word	0x00000290


	//   ....[1]....
        /*0048*/ 	.word	0x000002b0


	//----- nvinfo : EIATTR_REQNTID
	.align		4
.L_17:
        /*004c*/ 	.byte	0x04, 0x10
        /*004e*/ 	.short	(.L_19 - .L_18)
.L_18:
        /*0050*/ 	.word	0x00000080
        /*0054*/ 	.word	0x00000001
        /*0058*/ 	.word	0x00000001


	//----- nvinfo : EIATTR_CBANK_PARAM_SIZE
	.align		4
.L_19:
        /*005c*/ 	.byte	0x03, 0x19
        /*005e*/ 	.short	0x0014


	//----- nvinfo : EIATTR_PARAM_CBANK
	.align		4
        /*0060*/ 	.byte	0x04, 0x0a
        /*0062*/ 	.short	(.L_21 - .L_20)
	.align		4
.L_20:
        /*0064*/ 	.word	index@(.nv.constant0.triton_poi_fused_hardtanh_mul_sigmoid_33)
        /*0068*/ 	.short	0x0210
        /*006a*/ 	.short	0x0014


	//----- nvinfo : EIATTR_SW_WAR
	.align		4
.L_21:
        /*006c*/ 	.byte	0x04, 0x36
        /*006e*/ 	.short	(.L_23 - .L_22)
.L_22:
        /*0070*/ 	.word	0x00000008
.L_23:


//--------------------- .nv.callgraph             --------------------------
	.section	.nv.callgraph,"",@"SHT_CUDA_CALLGRAPH"
	.align	4
	.sectionentsize	8
	.align		4
        /*0000*/ 	.word	0x00000000
	.align		4
        /*0004*/ 	.word	0xffffffff
	.align		4
        /*0008*/ 	.word	0x00000000
	.align		4
        /*000c*/ 	.word	0xfffffffe
	.align		4
        /*0010*/ 	.word	0x00000000
	.align		4
        /*0014*/ 	.word	0xfffffffd
	.align		4
        /*0018*/ 	.word	0x00000000
	.align		4
        /*001c*/ 	.word	0xfffffffc


//--------------------- .text.triton_poi_fused_hardtanh_mul_sigmoid_33 --------------------------
	.section	.text.triton_poi_fused_hardtanh_mul_sigmoid_33,"ax",@progbits
	.align	128
        .global         triton_poi_fused_hardtanh_mul_sigmoid_33
        .type           triton_poi_fused_hardtanh_mul_sigmoid_33,@function
        .size           triton_poi_fused_hardtanh_mul_sigmoid_33,(.L_x_1 - triton_poi_fused_hardtanh_mul_sigmoid_33)
        .other          triton_poi_fused_hardtanh_mul_sigmoid_33,@"STO_CUDA_ENTRY STV_DEFAULT"
triton_poi_fused_hardtanh_mul_sigmoid_33:
.text.triton_poi_fused_hardtanh_mul_sigmoid_33:
[----:B------:R-:W0:Y:S02]  /*0000*/  LDC R1, c[0x0][0x28] ;  /* 0x00000a00ff017b82 */ /* 0x000e240000000800 */
[----:B------:R-:W1:Y:S01]  /*0010*/  S2R R6, SR_TID.X ;  /* 0x0000000000067919 */ /* 0x000e620000002100 */
[----:B------:R-:W2:Y:S01]  /*0020*/  LDC.64 R4, c[0x0][0x218] ;  /* 0x00008600ff047b82 */ /* 0x000ea20000000a00 */
[----:B------:R-:W-:Y:S01]  /*0030*/  ULDC.64 UR4, c[0x0][0x208] ;  /* 0x0000820000047ab9 */ /* 0x000fe20000000a00 */
[----:B------:R-:W3:Y:S01]  /*0040*/  S2R R7, SR_CTAID.X ;  /* 0x0000000000077919 */ /* 0x000ee20000002500 */
[----:B-1----:R-:W-:-:S04]  /*0050*/  LOP3.LUT R6, R6, 0x7f, RZ, 0xc0, !PT ;  /* 0x0000007f06067812 */ /* 0x002fc800078ec0ff */
[----:B---3--:R-:W-:Y:S01]  /*0060*/  LEA R7, R7, R6, 0x7 ;  /* 0x0000000607077211 */ /* 0x008fe200078e38ff */
[----:B------:R-:W-:-:S03]  /*0070*/  HFMA2.MMA R6, -RZ, RZ, 0, 0 ;  /* 0x00000000ff067435 */ /* 0x000fc600000001ff */
[----:B------:R-:W-:-:S07]  /*0080*/  ISETP.GE.AND P0, PT, R7, 0x5b80, PT ;  /* 0x00005b800700780c */ /* 0x000fce0003f06270 */
[----:B------:R-:W-:-:S05]  /*0090*/  IMAD.HI R0, R7, -0x4cf09cad, R6 ;  /* 0xb30f635307007827 */ /* 0x000fca00078e0206 */
[----:B------:R-:W-:-:S04]  /*00a0*/  SHF.R.U32.HI R3, RZ, 0x1f, R0 ;  /* 0x0000001fff037819 */ /* 0x000fc80000011600 */
[CC--:B------:R-:W-:Y:S02]  /*00b0*/  LEA.HI.SX32 R6, R0.reuse, R3.reuse, 0x18 ;  /* 0x0000000300067211 */ /* 0x0c0fe400078fc2ff */
[----:B------:R-:W-:-:S03]  /*00c0*/  LEA.HI.SX32 R3, R0, R3, 0x14 ;  /* 0x0000000300037211 */ /* 0x000fc600078fa2ff */
[----:B------:R-:W-:-:S04]  /*00d0*/  IMAD R6, R6, -0x16e, R7 ;  /* 0xfffffe9206067824 */ /* 0x000fc800078e0207 */
[----:B------:R-:W-:Y:S02]  /*00e0*/  IMAD R3, R3, 0x16e, R6 ;  /* 0x0000016e03037824 */ /* 0x000fe400078e0206 */
[----:B------:R-:W-:Y:S02]  /*00f0*/  IMAD.MOV.U32 R6, RZ, RZ, RZ ;  /* 0x000000ffff067224 */ /* 0x000fe400078e00ff */
[----:B--2---:R-:W-:Y:S02]  /*0100*/  IMAD.WIDE R4, R3, 0x4, R4 ;  /* 0x0000000403047825 */ /* 0x004fe400078e0204 */
[----:B------:R-:W1:Y:S03]  /*0110*/  LDC.64 R2, c[0x0][0x210] ;  /* 0x00008400ff027b82 */ /* 0x000e660000000a00 */
[----:B------:R2:W3:Y:S01]  /*0120*/  @!P0 LDG.E.EL R6, desc[UR4][R4.64] ;  /* 0x0000000404068981 */ /* 0x0004e2000c2e1900 */
[----:B------:R-:W-:Y:S01]  /*0130*/  MOV R0, RZ ;  /* 0x000000ff00007202 */ /* 0x000fe20000000f00 */
[----:B-1----:R-:W-:-:S05]  /*0140*/  IMAD.WIDE R2, R7, 0x4, R2 ;  /* 0x0000000407027825 */ /* 0x002fca00078e0202 */
[----:B------:R-:W4:Y:S01]  /*0150*/  @!P0 LDG.E R0, desc[UR4][R2.64] ;  /* 0x0000000402008981 */ /* 0x000f22000c1e1900 */
[----:B--2---:R-:W-:Y:S02]  /*0160*/  IMAD.MOV.U32 R4, RZ, RZ, 0x3e800000 ;  /* 0x3e800000ff047424 */ /* 0x004fe400078e00ff */
[----:B---3--:R-:W-:-:S04]  /*0170*/  FADD R6, RZ, -R6 ;  /* 0x80000006ff067221 */ /* 0x008fc80000000000 */
[----:B------:R-:W-:-:S05]  /*0180*/  FMUL R6, R6, 1.4426950216293334961 ;  /* 0x3fb8aa3b06067820 */ /* 0x000fca0000400000 */
[----:B------:R-:W-:-:S13]  /*0190*/  FSETP.GEU.AND P1, PT, R6, -126, PT ;  /* 0xc2fc00000600780b */ /* 0x000fda0003f2e000 */
[----:B------:R-:W-:-:S04]  /*01a0*/  @!P1 FMUL R6, R6, 0.5 ;  /* 0x3f00000006069820 */ /* 0x000fc80000400000 */
[----:B------:R-:W1:Y:S02]  /*01b0*/  MUFU.EX2 R7, R6 ;  /* 0x0000000600077308 */ /* 0x000e640000000800 */
[----:B-1----:R-:W-:-:S04]  /*01c0*/  @!P1 FMUL R7, R7, R7 ;  /* 0x0000000707079220 */ /* 0x002fc80000400000 */
[----:B------:R-:W-:-:S05]  /*01d0*/  FADD R7, R7, 1 ;  /* 0x3f80000007077421 */ /* 0x000fca0000000000 */
[----:B------:R-:W-:-:S04]  /*01e0*/  FSETP.GT.AND P1, PT, R7, 8.50705917302346158658e+37, PT ;  /* 0x7e8000000700780b */ /* 0x000fc80003f24000 */
[----:B------:R-:W-:-:S09]  /*01f0*/  FSEL R4, R4, 1, P1 ;  /* 0x3f80000004047808 */ /* 0x000fd20000800000 */
[----:B------:R-:W-:-:S06]  /*0200*/  @P1 FMUL R7, R7, 0.25 ;  /* 0x3e80000007071820 */ /* 0x000fcc0000400000 */
[----:B------:R-:W1:Y:S02]  /*0210*/  MUFU.RCP R7, R7 ;  /* 0x0000000700077308 */ /* 0x000e640000001000 */
[----:B-1----:R-:W-:-:S04]  /*0220*/  FMUL R5, R7, R4 ;  /* 0x0000000407057220 */ /* 0x002fc80000400000 */
[----:B----4-:R-:W-:-:S05]  /*0230*/  FMUL R0, R5, R0 ;  /* 0x0000000005007220 */ /* 0x010fca0000400000 */
[----:B------:R-:W-:-:S04]  /*0240*/  FSETP.GTU.AND P1, PT, R0, RZ, PT ;  /* 0x000000ff0000720b */ /* 0x000fc80003f2c000 */
[----:B------:R-:W-:-:S04]  /*0250*/  FSEL R5, R0, RZ, P1 ;  /* 0x000000ff00057208 */ /* 0x000fc80000800000 */
[C---:B------:R-:W-:Y:S02]  /*0260*/  FSETP.GEU.AND P2, PT, R5.reuse, 6, PT ;  /* 0x40c000000500780b */ /* 0x040fe40003f4e000 */
[----:B------:R-:W-:-:S11]  /*0270*/  FSETP.NAN.AND P1, PT, R5, R5, PT ;  /* 0x000000050500720b */ /* 0x000fd60003f28000 */
[----:B------:R-:W-:Y:S01]  /*0280*/  @P2 SEL R5, R5, 0x40c00000, P1 ;  /* 0x40c0000005052807 */ /* 0x000fe20000800000 */
[----:B------:R-:W-:Y:S06]  /*0290*/  @P0 EXIT ;  /* 0x000000000000094d */ /* 0x000fec0003800000 */
[----:B------:R-:W-:Y:S01]  /*02a0*/  STG.E desc[UR4][R2.64], R5 ;  /* 0x0000000502007986 */ /* 0x000fe2000c101904 */
[----:B------:R-:W-:Y:S05]  /*02b0*/  EXIT ;  /* 0x000000000000794d */ /* 0x000fea0003800000 */
.L_x_0:
[----:B------:R-:W-:-:S00]  /*02c0*/  BRA `(.L_x_0) ;  /* 0xfffffffc00fc7947 */ /* 0x000fc0000383ffff */
[----:B------:R-:W-:-:S00]  /*02d0*/  NOP ;  /* 0x0000000000007918 */ /* 0x000fc00000000000 */
        /* <DEDUP_REMOVED lines=10> */
.L_x_1:


//--------------------- .nv.constant0.triton_poi_fused_hardtanh_mul_sigmoid_33 --------------------------
	.section	.nv.constant0.triton_poi_fused_hardtanh_mul_sigmoid_33,"a",@progbits
	.sectionflags	@""
	.align	4
.nv.constant0.triton_poi_fused_hardtanh_mul_sigmoid_33:
	.zero		548
